//
// Generated by NVIDIA NVVM Compiler
//
// Compiler Build ID: CL-36424714
// Cuda compilation tools, release 13.0, V13.0.88
// Based on NVVM 20.0.0
//

.version 9.0
.target sm_100
.address_size 64

	// .globl	_Z20write_to_framebufferPPiii

.visible .entry _Z20write_to_framebufferPPiii(
	.param .u64 .ptr .align 1 _Z20write_to_framebufferPPiii_param_0,
	.param .u32 _Z20write_to_framebufferPPiii_param_1,
	.param .u32 _Z20write_to_framebufferPPiii_param_2
)
{
	.reg .pred 	%p<11>;
	.reg .b32 	%r<28>;
	.reg .b64 	%rd<11>;
	.reg .b64 	%fd<9>;

	ld.param.u64 	%rd2, [_Z20write_to_framebufferPPiii_param_0];
	ld.param.u32 	%r13, [_Z20write_to_framebufferPPiii_param_1];
	ld.param.u32 	%r14, [_Z20write_to_framebufferPPiii_param_2];
	mov.u32 	%r15, %tid.x;
	mov.u32 	%r16, %ctaid.x;
	mov.u32 	%r1, %ntid.x;
	mad.lo.s32 	%r2, %r16, %r1, %r15;
	mov.u32 	%r17, %tid.y;
	mov.u32 	%r18, %ctaid.y;
	mov.u32 	%r3, %ntid.y;
	mad.lo.s32 	%r26, %r18, %r3, %r17;
	setp.ge.u32 	%p1, %r2, %r13;
	setp.lt.u32 	%p2, %r26, %r14;
	setp.lt.s32 	%p3, %r26, %r14;
	and.pred  	%p4, %p2, %p3;
	not.pred 	%p6, %p4;
	or.pred  	%p7, %p1, %p6;
	@%p7 bra 	$L__BB0_6;
	add.s32 	%r19, %r13, -1;
	cvt.rn.f64.s32 	%fd1, %r19;
	add.s32 	%r20, %r14, -1;
	cvt.rn.f64.u32 	%fd2, %r20;
	mov.u32 	%r21, %nctaid.x;
	mul.lo.s32 	%r5, %r1, %r21;
	mov.u32 	%r22, %nctaid.y;
	mul.lo.s32 	%r6, %r3, %r22;
	cvta.to.global.u64 	%rd1, %rd2;
$L__BB0_2:
	setp.ge.s32 	%p8, %r2, %r13;
	@%p8 bra 	$L__BB0_5;
	cvt.rn.f64.s32 	%fd3, %r26;
	div.rn.f64 	%fd4, %fd3, %fd2;
	mul.f64 	%fd5, %fd4, 0d406FFFF7CED91687;
	cvt.rzi.s32.f64 	%r8, %fd5;
	mul.lo.s32 	%r9, %r26, %r13;
	mov.u32 	%r27, %r2;
$L__BB0_4:
	cvt.rn.f64.s32 	%fd6, %r27;
	div.rn.f64 	%fd7, %fd6, %fd1;
	mul.f64 	%fd8, %fd7, 0d406FFFF7CED91687;
	cvt.rzi.s32.f64 	%r23, %fd8;
	add.s32 	%r24, %r27, %r9;
	mul.wide.s32 	%rd3, %r24, 8;
	add.s64 	%rd4, %rd1, %rd3;
	ld.global.u64 	%rd5, [%rd4];
	cvta.to.global.u64 	%rd6, %rd5;
	st.global.u32 	[%rd6], %r23;
	ld.global.u64 	%rd7, [%rd4];
	cvta.to.global.u64 	%rd8, %rd7;
	st.global.u32 	[%rd8+4], %r8;
	ld.global.u64 	%rd9, [%rd4];
	cvta.to.global.u64 	%rd10, %rd9;
	mov.b32 	%r25, 0;
	st.global.u32 	[%rd10+8], %r25;
	add.s32 	%r27, %r27, %r5;
	setp.lt.s32 	%p9, %r27, %r13;
	@%p9 bra 	$L__BB0_4;
$L__BB0_5:
	add.s32 	%r26, %r26, %r6;
	setp.lt.s32 	%p10, %r26, %r14;
	@%p10 bra 	$L__BB0_2;
$L__BB0_6:
	ret;

}


// ===== COMPILED SASS (sm_100) =====

	.target	sm_100

	.elftype	@"ET_EXEC"


//--------------------- .note.nv.tkinfo           --------------------------
	.section	.note.nv.tkinfo,"",@"SHT_NOTE"
	.sectionflags	@"SHF_NOTE_NV_TKINFO"
	.tkinfo
        /*0018*/ 	.word	0x00000002
        /*0030*/ 	.string	""
        /*0030*/ 	.string	"ptxas"
        /*0030*/ 	.string	"Cuda compilation tools, release 13.0, V13.0.88"
        /*0030*/ 	.string	"Build cuda_13.0.r13.0/compiler.36424714_0"
        /*0030*/ 	.string	"-arch sm_100 -m 64 "



//--------------------- .note.nv.cuinfo           --------------------------
	.section	.note.nv.cuinfo,"",@"SHT_NOTE"
	.sectionflags	@"SHF_NOTE_NV_CUINFO"
        /*0018*/ 	.short	0x0002
        /*001a*/ 	.short	0x0064
        /*001c*/ 	.short	0x0082
	.zero		2


//--------------------- .nv.info                  --------------------------
	.section	.nv.info,"",@"SHT_CUDA_INFO"
	.align	4


	//----- nvinfo : EIATTR_REGCOUNT
	.align		4
        /*0000*/ 	.byte	0x04, 0x2f
        /*0002*/ 	.short	(.L_1 - .L_0)
	.align		4
.L_0:
        /*0004*/ 	.word	index@(_Z20write_to_framebufferPPiii)
        /*0008*/ 	.word	0x00000022


	//----- nvinfo : EIATTR_FRAME_SIZE
	.align		4
.L_1:
        /*000c*/ 	.byte	0x04, 0x11
        /*000e*/ 	.short	(.L_3 - .L_2)
	.align		4
.L_2:
        /*0010*/ 	.word	index@($__internal_0_$__cuda_sm20_div_rn_f64_full)
        /*0014*/ 	.word	0x00000000


	//----- nvinfo : EIATTR_FRAME_SIZE
	.align		4
.L_3:
        /*0018*/ 	.byte	0x04, 0x11
        /*001a*/ 	.short	(.L_5 - .L_4)
	.align		4
.L_4:
        /*001c*/ 	.word	index@(_Z20write_to_framebufferPPiii)
        /*0020*/ 	.word	0x00000000


	//----- nvinfo : EIATTR_MIN_STACK_SIZE
	.align		4
.L_5:
        /*0024*/ 	.byte	0x04, 0x12
        /*0026*/ 	.short	(.L_7 - .L_6)
	.align		4
.L_6:
        /*0028*/ 	.word	index@(_Z20write_to_framebufferPPiii)
        /*002c*/ 	.word	0x00000000
.L_7:


//--------------------- .nv.compat                --------------------------
	.section	.nv.compat,"",@"SHT_CUDA_COMPAT_INFO"
	.align	4
        /*0000*/ 	.byte	0x02, 0x09, 0x00, 0x00, 0x02, 0x02, 0x01, 0x00, 0x02, 0x05, 0x05, 0x00, 0x03, 0x07, 0x01, 0x01
        /*0010*/ 	.byte	0x02, 0x03, 0x00, 0x00, 0x02, 0x06, 0x01, 0x00, 0x04, 0x0b, 0x08, 0x00, 0x01, 0x00, 0x00, 0x00
        /*0020*/ 	.byte	0x00, 0x00, 0x00, 0x00


//--------------------- .nv.info._Z20write_to_framebufferPPiii --------------------------
	.section	.nv.info._Z20write_to_framebufferPPiii,"",@"SHT_CUDA_INFO"
	.sectionflags	@""
	.align	4


	//----- nvinfo : EIATTR_CUDA_API_VERSION
	.align		4
        /*0000*/ 	.byte	0x04, 0x37
        /*0002*/ 	.short	(.L_9 - .L_8)
.L_8:
        /*0004*/ 	.word	0x00000082


	//----- nvinfo : EIATTR_KPARAM_INFO
	.align		4
.L_9:
        /*0008*/ 	.byte	0x04, 0x17
        /*000a*/ 	.short	(.L_11 - .L_10)
.L_10:
        /*000c*/ 	.word	0x00000000
        /*0010*/ 	.short	0x0002
        /*0012*/ 	.short	0x000c
        /*0014*/ 	.byte	0x00, 0xf0, 0x11, 0x00


	//----- nvinfo : EIATTR_KPARAM_INFO
	.align		4
.L_11:
        /*0018*/ 	.byte	0x04, 0x17
        /*001a*/ 	.short	(.L_13 - .L_12)
.L_12:
        /*001c*/ 	.word	0x00000000
        /*0020*/ 	.short	0x0001
        /*0022*/ 	.short	0x0008
        /*0024*/ 	.byte	0x00, 0xf0, 0x11, 0x00


	//----- nvinfo : EIATTR_KPARAM_INFO
	.align		4
.L_13:
        /*0028*/ 	.byte	0x04, 0x17
        /*002a*/ 	.short	(.L_15 - .L_14)
.L_14:
        /*002c*/ 	.word	0x00000000
        /*0030*/ 	.short	0x0000
        /*0032*/ 	.short	0x0000
        /*0034*/ 	.byte	0x00, 0xf5, 0x21, 0x00


	//----- nvinfo : EIATTR_SPARSE_MMA_MASK
	.align		4
.L_15:
        /*0038*/ 	.byte	0x03, 0x50
        /*003a*/ 	.short	0x0000


	//----- nvinfo : EIATTR_MAXREG_COUNT
	.align		4
        /*003c*/ 	.byte	0x03, 0x1b
        /*003e*/ 	.short	0x00ff


	//----- nvinfo : EIATTR_MERCURY_ISA_VERSION
	.align		4
        /*0040*/ 	.byte	0x03, 0x5f
        /*0042*/ 	.short	0x0101


	//----- nvinfo : EIATTR_VRC_CTA_INIT_COUNT
	.align		4
        /*0044*/ 	.byte	0x02, 0x4a
	.zero		1
	.zero		1


	//----- nvinfo : EIATTR_EXIT_INSTR_OFFSETS
	.align		4
        /*0048*/ 	.byte	0x04, 0x1c
        /*004a*/ 	.short	(.L_17 - .L_16)


	//   ....[0]....
.L_16:
        /*004c*/ 	.word	0x000000d0


	//   ....[1]....
        /*0050*/ 	.word	0x00000640


	//----- nvinfo : EIATTR_CRS_STACK_SIZE
	.align		4
.L_17:
        /*0054*/ 	.byte	0x04, 0x1e
        /*0056*/ 	.short	(.L_19 - .L_18)
.L_18:
        /*0058*/ 	.word	0x00000000


	//----- nvinfo : EIATTR_CBANK_PARAM_SIZE
	.align		4
.L_19:
        /*005c*/ 	.byte	0x03, 0x19
        /*005e*/ 	.short	0x0010


	//----- nvinfo : EIATTR_PARAM_CBANK
	.align		4
        /*0060*/ 	.byte	0x04, 0x0a
        /*0062*/ 	.short	(.L_21 - .L_20)
	.align		4
.L_20:
        /*0064*/ 	.word	index@(.nv.constant0._Z20write_to_framebufferPPiii)
        /*0068*/ 	.short	0x0380
        /*006a*/ 	.short	0x0010


	//----- nvinfo : EIATTR_SW_WAR
	.align		4
.L_21:
        /*006c*/ 	.byte	0x04, 0x36
        /*006e*/ 	.short	(.L_23 - .L_22)
.L_22:
        /*0070*/ 	.word	0x00000008
.L_23:


//--------------------- .nv.callgraph             --------------------------
	.section	.nv.callgraph,"",@"SHT_CUDA_CALLGRAPH"
	.align	4
	.sectionentsize	8
	.align		4
        /*0000*/ 	.word	0x00000000
	.align		4
        /*0004*/ 	.word	0xffffffff
	.align		4
        /*0008*/ 	.word	0x00000000
	.align		4
        /*000c*/ 	.word	0xfffffffe
	.align		4
        /*0010*/ 	.word	0x00000000
	.align		4
        /*0014*/ 	.word	0xfffffffd
	.align		4
        /*0018*/ 	.word	0x00000000
	.align		4
        /*001c*/ 	.word	0xfffffffc


//--------------------- .text._Z20write_to_framebufferPPiii --------------------------
	.section	.text._Z20write_to_framebufferPPiii,"ax",@progbits
	.align	128
        .global         _Z20write_to_framebufferPPiii
        .type           _Z20write_to_framebufferPPiii,@function
        .size           _Z20write_to_framebufferPPiii,(.L_x_14 - _Z20write_to_framebufferPPiii)
        .other          _Z20write_to_framebufferPPiii,@"STO_CUDA_ENTRY STV_DEFAULT"
_Z20write_to_framebufferPPiii:
.text._Z20write_to_framebufferPPiii:
[----:B------:R-:W-:Y:S01]  /*0000*/  LDC R1, c[0x0][0x37c] ;  /* 0x0000df00ff017b82 */ /* 0x000fe20000000800 */
[----:B------:R-:W0:Y:S07]  /*0010*/  S2R R3, SR_TID.Y ;  /* 0x0000000000037919 */ /* 0x000e2e0000002200 */
[----:B------:R-:W1:Y:S01]  /*0020*/  LDC R5, c[0x0][0x360] ;  /* 0x0000d800ff057b82 */ /* 0x000e620000000800 */
[----:B------:R-:W2:Y:S01]  /*0030*/  LDCU.64 UR4, c[0x0][0x388] ;  /* 0x00007100ff0477ac */ /* 0x000ea20008000a00 */
[----:B------:R-:W1:Y:S06]  /*0040*/  S2R R2, SR_TID.X ;  /* 0x0000000000027919 */ /* 0x000e6c0000002100 */
[----:B------:R-:W0:Y:S08]  /*0050*/  S2UR UR7, SR_CTAID.Y ;  /* 0x00000000000779c3 */ /* 0x000e300000002600 */
[----:B------:R-:W0:Y:S08]  /*0060*/  LDC R6, c[0x0][0x364] ;  /* 0x0000d900ff067b82 */ /* 0x000e300000000800 */
[----:B------:R-:W1:Y:S01]  /*0070*/  S2UR UR6, SR_CTAID.X ;  /* 0x00000000000679c3 */ /* 0x000e620000002500 */
[----:B0-----:R-:W-:-:S05]  /*0080*/  IMAD R3, R6, UR7, R3 ;  /* 0x0000000706037c24 */ /* 0x001fca000f8e0203 */
[----:B--2---:R-:W-:Y:S01]  /*0090*/  ISETP.GE.AND P0, PT, R3, UR5, PT ;  /* 0x0000000503007c0c */ /* 0x004fe2000bf06270 */
[----:B-1----:R-:W-:-:S03]  /*00a0*/  IMAD R2, R5, UR6, R2 ;  /* 0x0000000605027c24 */ /* 0x002fc6000f8e0202 */
[----:B------:R-:W-:-:S04]  /*00b0*/  ISETP.LT.U32.AND P0, PT, R3, UR5, !P0 ;  /* 0x0000000503007c0c */ /* 0x000fc8000c701070 */
[----:B------:R-:W-:-:S13]  /*00c0*/  ISETP.GE.U32.OR P0, PT, R2, UR4, !P0 ;  /* 0x0000000402007c0c */ /* 0x000fda000c706470 */
[----:B------:R-:W-:Y:S05]  /*00d0*/  @P0 EXIT ;  /* 0x000000000000094d */ /* 0x000fea0003800000 */
[----:B------:R-:W-:Y:S02]  /*00e0*/  UIADD3 UR4, UPT, UPT, UR4, -0x1, URZ ;  /* 0xffffffff04047890 */ /* 0x000fe4000fffe0ff */
[----:B------:R-:W-:Y:S01]  /*00f0*/  UIADD3 UR5, UPT, UPT, UR5, -0x1, URZ ;  /* 0xffffffff05057890 */ /* 0x000fe2000fffe0ff */
[----:B------:R-:W0:Y:S01]  /*0100*/  LDCU UR6, c[0x0][0x370] ;  /* 0x00006e00ff0677ac */ /* 0x000e220008000800 */
[----:B------:R-:W1:Y:S05]  /*0110*/  LDCU UR7, c[0x0][0x374] ;  /* 0x00006e80ff0777ac */ /* 0x000e6a0008000800 */
[----:B------:R-:W2:Y:S01]  /*0120*/  I2F.F64 R20, UR4 ;  /* 0x0000000400147d12 */ /* 0x000ea20008201c00 */
[----:B------:R-:W3:Y:S01]  /*0130*/  LDCU.64 UR8, c[0x0][0x358] ;  /* 0x00006b00ff0877ac */ /* 0x000ee20008000a00 */
[----:B------:R-:W4:Y:S06]  /*0140*/  LDCU UR10, c[0x0][0x388] ;  /* 0x00007100ff0a77ac */ /* 0x000f2c0008000800 */
[----:B------:R-:W2:Y:S01]  /*0150*/  I2F.F64.U32 R18, UR5 ;  /* 0x0000000500127d12 */ /* 0x000ea20008201800 */
[----:B0-----:R-:W-:-:S02]  /*0160*/  IMAD R4, R5, UR6, RZ ;  /* 0x0000000605047c24 */ /* 0x001fc4000f8e02ff */
[----:B-1----:R-:W-:-:S07]  /*0170*/  IMAD R6, R6, UR7, RZ ;  /* 0x0000000706067c24 */ /* 0x002fce000f8e02ff */
.L_x_7:
[----:B0-----:R-:W0:Y:S01]  /*0180*/  LDCU UR4, c[0x0][0x388] ;  /* 0x00007100ff0477ac */ /* 0x001e220008000800 */
[----:B------:R-:W-:Y:S01]  /*0190*/  BSSY.RECONVERGENT B0, `(.L_x_0) ;  /* 0x0000046000007945 */ /* 0x000fe20003800200 */
[----:B0-----:R-:W-:-:S13]  /*01a0*/  ISETP.GE.AND P0, PT, R2, UR4, PT ;  /* 0x0000000402007c0c */ /* 0x001fda000bf06270 */
[----:B------:R-:W-:Y:S05]  /*01b0*/  @P0 BRA `(.L_x_1) ;  /* 0x00000004000c0947 */ /* 0x000fea0003800000 */
[----:B--2---:R-:W0:Y:S01]  /*01c0*/  MUFU.RCP64H R9, R19 ;  /* 0x0000001300097308 */ /* 0x004e220000001800 */
[----:B------:R-:W-:Y:S01]  /*01d0*/  IMAD.MOV.U32 R8, RZ, RZ, 0x1 ;  /* 0x00000001ff087424 */ /* 0x000fe200078e00ff */
[----:B------:R-:W-:Y:S06]  /*01e0*/  BSSY.RECONVERGENT B1, `(.L_x_2) ;  /* 0x0000014000017945 */ /* 0x000fec0003800200 */
[----:B------:R-:W1:Y:S01]  /*01f0*/  I2F.F64 R14, R3 ;  /* 0x00000003000e7312 */ /* 0x000e620000201c00 */
[----:B0-----:R-:W-:Y:S01]  /*0200*/  DFMA R10, -R18, R8, 1 ;  /* 0x3ff00000120a742b */ /* 0x001fe20000000108 */
[----:B-1----:R-:W-:-:S07]  /*0210*/  FSETP.GEU.AND P1, PT, |R15|, 6.5827683646048100446e-37, PT ;  /* 0x036000000f00780b */ /* 0x002fce0003f2e200 */
[----:B------:R-:W-:-:S08]  /*0220*/  DFMA R10, R10, R10, R10 ;  /* 0x0000000a0a0a722b */ /* 0x000fd0000000000a */
[----:B------:R-:W-:-:S08]  /*0230*/  DFMA R10, R8, R10, R8 ;  /* 0x0000000a080a722b */ /* 0x000fd00000000008 */
[----:B------:R-:W-:-:S08]  /*0240*/  DFMA R8, -R18, R10, 1 ;  /* 0x3ff000001208742b */ /* 0x000fd0000000010a */
[----:B------:R-:W-:-:S08]  /*0250*/  DFMA R8, R10, R8, R10 ;  /* 0x000000080a08722b */ /* 0x000fd0000000000a */
[----:B------:R-:W-:-:S08]  /*0260*/  DMUL R10, R14, R8 ;  /* 0x000000080e0a7228 */ /* 0x000fd00000000000 */
[----:B------:R-:W-:-:S08]  /*0270*/  DFMA R12, -R18, R10, R14 ;  /* 0x0000000a120c722b */ /* 0x000fd0000000010e */
[----:B------:R-:W-:-:S10]  /*0280*/  DFMA R8, R8, R12, R10 ;  /* 0x0000000c0808722b */ /* 0x000fd4000000000a */
[----:B------:R-:W-:-:S05]  /*0290*/  FFMA R0, RZ, R19, R9 ;  /* 0x00000013ff007223 */ /* 0x000fca0000000009 */
[----:B------:R-:W-:-:S13]  /*02a0*/  FSETP.GT.AND P0, PT, |R0|, 1.469367938527859385e-39, PT ;  /* 0x001000000000780b */ /* 0x000fda0003f04200 */
[----:B------:R-:W-:Y:S05]  /*02b0*/  @P0 BRA P1, `(.L_x_3) ;  /* 0x0000000000180947 */ /* 0x000fea0000800000 */
[----:B------:R-:W-:Y:S01]  /*02c0*/  IMAD.MOV.U32 R10, RZ, RZ, R18 ;  /* 0x000000ffff0a7224 */ /* 0x000fe200078e0012 */
[----:B------:R-:W-:Y:S01]  /*02d0*/  MOV R0, 0x300 ;  /* 0x0000030000007802 */ /* 0x000fe20000000f00 */
[----:B------:R-:W-:-:S07]  /*02e0*/  IMAD.MOV.U32 R11, RZ, RZ, R19 ;  /* 0x000000ffff0b7224 */ /* 0x000fce00078e0013 */
[----:B---34-:R-:W-:Y:S05]  /*02f0*/  CALL.REL.NOINC `($__internal_0_$__cuda_sm20_div_rn_f64_full) ;  /* 0x0000000000d47944 */ /* 0x018fea0003c00000 */
[----:B------:R-:W-:Y:S02]  /*0300*/  IMAD.MOV.U32 R8, RZ, RZ, R10 ;  /* 0x000000ffff087224 */ /* 0x000fe400078e000a */
[----:B------:R-:W-:-:S07]  /*0310*/  IMAD.MOV.U32 R9, RZ, RZ, R11 ;  /* 0x000000ffff097224 */ /* 0x000fce00078e000b */
.L_x_3:
[----:B---34-:R-:W-:Y:S05]  /*0320*/  BSYNC.RECONVERGENT B1 ;  /* 0x0000000000017941 */ /* 0x018fea0003800200 */
.L_x_2:
[----:B------:R-:W0:Y:S01]  /*0330*/  LDC.64 R16, c[0x0][0x380] ;  /* 0x0000e000ff107b82 */ /* 0x000e220000000a00 */
[----:B------:R-:W-:Y:S01]  /*0340*/  UMOV UR4, 0xced91687 ;  /* 0xced9168700047882 */ /* 0x000fe20000000000 */
[----:B------:R-:W-:Y:S01]  /*0350*/  UMOV UR5, 0x406ffff7 ;  /* 0x406ffff700057882 */ /* 0x000fe20000000000 */
[----:B------:R-:W-:Y:S01]  /*0360*/  IMAD.MOV.U32 R7, RZ, RZ, R2 ;  /* 0x000000ffff077224 */ /* 0x000fe200078e0002 */
[----:B------:R-:W-:-:S06]  /*0370*/  DMUL R8, R8, UR4 ;  /* 0x0000000408087c28 */ /* 0x000fcc0008000000 */
[----:B------:R1:W2:Y:S05]  /*0380*/  F2I.F64.TRUNC R5, R8 ;  /* 0x0000000800057311 */ /* 0x0002aa000030d100 */
.L_x_6:
[----:B01----:R-:W1:Y:S01]  /*0390*/  MUFU.RCP64H R9, R21 ;  /* 0x0000001500097308 */ /* 0x003e620000001800 */
[----:B------:R-:W-:Y:S01]  /*03a0*/  IMAD.MOV.U32 R8, RZ, RZ, 0x1 ;  /* 0x00000001ff087424 */ /* 0x000fe200078e00ff */
[----:B------:R-:W-:Y:S06]  /*03b0*/  BSSY.RECONVERGENT B1, `(.L_x_4) ;  /* 0x0000014000017945 */ /* 0x000fec0003800200 */
[----:B------:R-:W3:Y:S01]  /*03c0*/  I2F.F64 R14, R7 ;  /* 0x00000007000e7312 */ /* 0x000ee20000201c00 */
[----:B-1----:R-:W-:Y:S01]  /*03d0*/  DFMA R10, -R20, R8, 1 ;  /* 0x3ff00000140a742b */ /* 0x002fe20000000108 */
[----:B---3--:R-:W-:-:S07]  /*03e0*/  FSETP.GEU.AND P1, PT, |R15|, 6.5827683646048100446e-37, PT ;  /* 0x036000000f00780b */ /* 0x008fce0003f2e200 */
        /* <DEDUP_REMOVED lines=13> */
[----:B0-2---:R-:W-:Y:S05]  /*04c0*/  CALL.REL.NOINC `($__internal_0_$__cuda_sm20_div_rn_f64_full) ;  /* 0x0000000000607944 */ /* 0x005fea0003c00000 */
[----:B------:R-:W-:Y:S02]  /*04d0*/  IMAD.MOV.U32 R8, RZ, RZ, R10 ;  /* 0x000000ffff087224 */ /* 0x000fe400078e000a */
[----:B------:R-:W-:-:S07]  /*04e0*/  IMAD.MOV.U32 R9, RZ, RZ, R11 ;  /* 0x000000ffff097224 */ /* 0x000fce00078e000b */
.L_x_5:
[----:B------:R-:W-:Y:S05]  /*04f0*/  BSYNC.RECONVERGENT B1 ;  /* 0x0000000000017941 */ /* 0x000fea0003800200 */
.L_x_4:
[----:B------:R-:W-:-:S04]  /*0500*/  IMAD R11, R3, UR10, R7 ;  /* 0x0000000a030b7c24 */ /* 0x000fc8000f8e0207 */
[----:B0-----:R-:W-:-:S05]  /*0510*/  IMAD.WIDE R10, R11, 0x8, R16 ;  /* 0x000000080b0a7825 */ /* 0x001fca00078e0210 */
[----:B------:R-:W3:Y:S01]  /*0520*/  LDG.E.64 R12, desc[UR8][R10.64] ;  /* 0x000000080a0c7981 */ /* 0x000ee2000c1e1b00 */
[----:B------:R-:W-:Y:S01]  /*0530*/  UMOV UR4, 0xced91687 ;  /* 0xced9168700047882 */ /* 0x000fe20000000000 */
[----:B------:R-:W-:Y:S02]  /*0540*/  UMOV UR5, 0x406ffff7 ;  /* 0x406ffff700057882 */ /* 0x000fe40000000000 */
[----:B------:R-:W-:-:S10]  /*0550*/  DMUL R8, R8, UR4 ;  /* 0x0000000408087c28 */ /* 0x000fd40008000000 */
[----:B------:R-:W3:Y:S02]  /*0560*/  F2I.F64.TRUNC R9, R8 ;  /* 0x0000000800097311 */ /* 0x000ee4000030d100 */
[----:B---3--:R0:W-:Y:S04]  /*0570*/  STG.E desc[UR8][R12.64], R9 ;  /* 0x000000090c007986 */ /* 0x0081e8000c101908 */
[----:B------:R-:W2:Y:S04]  /*0580*/  LDG.E.64 R14, desc[UR8][R10.64] ;  /* 0x000000080a0e7981 */ /* 0x000ea8000c1e1b00 */
[----:B--2---:R0:W-:Y:S04]  /*0590*/  STG.E desc[UR8][R14.64+0x4], R5 ;  /* 0x000004050e007986 */ /* 0x0041e8000c101908 */
[----:B------:R-:W2:Y:S01]  /*05a0*/  LDG.E.64 R22, desc[UR8][R10.64] ;  /* 0x000000080a167981 */ /* 0x000ea2000c1e1b00 */
[----:B------:R-:W-:-:S05]  /*05b0*/  IMAD.IADD R7, R4, 0x1, R7 ;  /* 0x0000000104077824 */ /* 0x000fca00078e0207 */
[----:B------:R-:W-:Y:S01]  /*05c0*/  ISETP.GE.AND P0, PT, R7, UR10, PT ;  /* 0x0000000a07007c0c */ /* 0x000fe2000bf06270 */
[----:B--2---:R0:W-:-:S12]  /*05d0*/  STG.E desc[UR8][R22.64+0x8], RZ ;  /* 0x000008ff16007986 */ /* 0x0041d8000c101908 */
[----:B------:R-:W-:Y:S05]  /*05e0*/  @!P0 BRA `(.L_x_6) ;  /* 0xfffffffc00688947 */ /* 0x000fea000383ffff */
.L_x_1:
[----:B---34-:R-:W-:Y:S05]  /*05f0*/  BSYNC.RECONVERGENT B0 ;  /* 0x0000000000007941 */ /* 0x018fea0003800200 */
.L_x_0:
[----:B------:R-:W1:Y:S01]  /*0600*/  LDCU UR4, c[0x0][0x38c] ;  /* 0x00007180ff0477ac */ /* 0x000e620008000800 */
[----:B------:R-:W-:-:S05]  /*0610*/  IMAD.IADD R3, R6, 0x1, R3 ;  /* 0x0000000106037824 */ /* 0x000fca00078e0203 */
[----:B-1----:R-:W-:-:S13]  /*0620*/  ISETP.GE.AND P0, PT, R3, UR4, PT ;  /* 0x0000000403007c0c */ /* 0x002fda000bf06270 */
[----:B------:R-:W-:Y:S05]  /*0630*/  @!P0 BRA `(.L_x_7) ;  /* 0xfffffff800d08947 */ /* 0x000fea000383ffff */
[----:B------:R-:W-:Y:S05]  /*0640*/  EXIT ;  /* 0x000000000000794d */ /* 0x000fea0003800000 */
        .weak           $__internal_0_$__cuda_sm20_div_rn_f64_full
        .type           $__internal_0_$__cuda_sm20_div_rn_f64_full,@function
        .size           $__internal_0_$__cuda_sm20_div_rn_f64_full,(.L_x_14 - $__internal_0_$__cuda_sm20_div_rn_f64_full)
$__internal_0_$__cuda_sm20_div_rn_f64_full:
[----:B------:R-:W-:Y:S01]  /*0650*/  FSETP.GEU.AND P2, PT, |R15|, 1.469367938527859385e-39, PT ;  /* 0x001000000f00780b */ /* 0x000fe20003f4e200 */
[----:B------:R-:W-:Y:S01]  /*0660*/  IMAD.MOV.U32 R22, RZ, RZ, R14 ;  /* 0x000000ffff167224 */ /* 0x000fe200078e000e */
[C---:B------:R-:W-:Y:S01]  /*0670*/  FSETP.GEU.AND P0, PT, |R11|.reuse, 1.469367938527859385e-39, PT ;  /* 0x001000000b00780b */ /* 0x040fe20003f0e200 */
[----:B------:R-:W-:Y:S01]  /*0680*/  IMAD.MOV.U32 R26, RZ, RZ, 0x1 ;  /* 0x00000001ff1a7424 */ /* 0x000fe200078e00ff */
[----:B------:R-:W-:Y:S01]  /*0690*/  LOP3.LUT R12, R11, 0x800fffff, RZ, 0xc0, !PT ;  /* 0x800fffff0b0c7812 */ /* 0x000fe200078ec0ff */
[----:B------:R-:W-:Y:S01]  /*06a0*/  BSSY.RECONVERGENT B2, `(.L_x_8) ;  /* 0x0000052000027945 */ /* 0x000fe20003800200 */
[----:B------:R-:W-:Y:S02]  /*06b0*/  LOP3.LUT R8, R15, 0x7ff00000, RZ, 0xc0, !PT ;  /* 0x7ff000000f087812 */ /* 0x000fe400078ec0ff */
[----:B------:R-:W-:Y:S01]  /*06c0*/  LOP3.LUT R13, R12, 0x3ff00000, RZ, 0xfc, !PT ;  /* 0x3ff000000c0d7812 */ /* 0x000fe200078efcff */
[----:B------:R-:W-:Y:S01]  /*06d0*/  IMAD.MOV.U32 R12, RZ, RZ, R10 ;  /* 0x000000ffff0c7224 */ /* 0x000fe200078e000a */
[----:B------:R-:W-:-:S03]  /*06e0*/  LOP3.LUT R31, R11, 0x7ff00000, RZ, 0xc0, !PT ;  /* 0x7ff000000b1f7812 */ /* 0x000fc600078ec0ff */
[----:B------:R-:W-:Y:S01]  /*06f0*/  @!P2 LOP3.LUT R9, R11, 0x7ff00000, RZ, 0xc0, !PT ;  /* 0x7ff000000b09a812 */ /* 0x000fe200078ec0ff */
[----:B------:R-:W-:Y:S01]  /*0700*/  @!P2 IMAD.MOV.U32 R24, RZ, RZ, RZ ;  /* 0x000000ffff18a224 */ /* 0x000fe200078e00ff */
[----:B------:R-:W-:Y:S01]  /*0710*/  @!P0 DMUL R12, R10, 8.98846567431157953865e+307 ;  /* 0x7fe000000a0c8828 */ /* 0x000fe20000000000 */
[C---:B------:R-:W-:Y:S02]  /*0720*/  ISETP.GE.U32.AND P1, PT, R8.reuse, R31, PT ;  /* 0x0000001f0800720c */ /* 0x040fe40003f26070 */
[----:B------:R-:W-:Y:S01]  /*0730*/  @!P2 ISETP.GE.U32.AND P3, PT, R8, R9, PT ;  /* 0x000000090800a20c */ /* 0x000fe20003f66070 */
[----:B------:R-:W-:Y:S02]  /*0740*/  IMAD.MOV.U32 R9, RZ, RZ, 0x1ca00000 ;  /* 0x1ca00000ff097424 */ /* 0x000fe400078e00ff */
[----:B------:R-:W0:Y:S03]  /*0750*/  MUFU.RCP64H R27, R13 ;  /* 0x0000000d001b7308 */ /* 0x000e260000001800 */
[----:B------:R-:W-:-:S02]  /*0760*/  @!P2 SEL R25, R9, 0x63400000, !P3 ;  /* 0x634000000919a807 */ /* 0x000fc40005800000 */
[----:B------:R-:W-:Y:S02]  /*0770*/  SEL R23, R9, 0x63400000, !P1 ;  /* 0x6340000009177807 */ /* 0x000fe40004800000 */
[--C-:B------:R-:W-:Y:S02]  /*0780*/  @!P2 LOP3.LUT R25, R25, 0x80000000, R15.reuse, 0xf8, !PT ;  /* 0x800000001919a812 */ /* 0x100fe400078ef80f */
[----:B------:R-:W-:Y:S02]  /*0790*/  LOP3.LUT R23, R23, 0x800fffff, R15, 0xf8, !PT ;  /* 0x800fffff17177812 */ /* 0x000fe400078ef80f */
[----:B------:R-:W-:Y:S02]  /*07a0*/  @!P2 LOP3.LUT R25, R25, 0x100000, RZ, 0xfc, !PT ;  /* 0x001000001919a812 */ /* 0x000fe400078efcff */
[----:B------:R-:W-:-:S04]  /*07b0*/  @!P0 LOP3.LUT R31, R13, 0x7ff00000, RZ, 0xc0, !PT ;  /* 0x7ff000000d1f8812 */ /* 0x000fc800078ec0ff */
[----:B------:R-:W-:Y:S02]  /*07c0*/  @!P2 DFMA R22, R22, 2, -R24 ;  /* 0x400000001616a82b */ /* 0x000fe40000000818 */
[----:B0-----:R-:W-:-:S08]  /*07d0*/  DFMA R24, R26, -R12, 1 ;  /* 0x3ff000001a18742b */ /* 0x001fd0000000080c */
[----:B------:R-:W-:-:S08]  /*07e0*/  DFMA R24, R24, R24, R24 ;  /* 0x000000181818722b */ /* 0x000fd00000000018 */
[----:B------:R-:W-:-:S08]  /*07f0*/  DFMA R24, R26, R24, R26 ;  /* 0x000000181a18722b */ /* 0x000fd0000000001a */
[----:B------:R-:W-:-:S08]  /*0800*/  DFMA R26, R24, -R12, 1 ;  /* 0x3ff00000181a742b */ /* 0x000fd0000000080c */
[----:B------:R-:W-:-:S08]  /*0810*/  DFMA R24, R24, R26, R24 ;  /* 0x0000001a1818722b */ /* 0x000fd00000000018 */
[----:B------:R-:W-:-:S08]  /*0820*/  DMUL R26, R24, R22 ;  /* 0x00000016181a7228 */ /* 0x000fd00000000000 */
[----:B------:R-:W-:-:S08]  /*0830*/  DFMA R28, R26, -R12, R22 ;  /* 0x8000000c1a1c722b */ /* 0x000fd00000000016 */
[----:B------:R-:W-:Y:S01]  /*0840*/  DFMA R28, R24, R28, R26 ;  /* 0x0000001c181c722b */ /* 0x000fe2000000001a */
[----:B------:R-:W-:Y:S01]  /*0850*/  IMAD.MOV.U32 R24, RZ, RZ, R8 ;  /* 0x000000ffff187224 */ /* 0x000fe200078e0008 */
[----:B------:R-:W-:-:S05]  /*0860*/  @!P2 LOP3.LUT R24, R23, 0x7ff00000, RZ, 0xc0, !PT ;  /* 0x7ff000001718a812 */ /* 0x000fca00078ec0ff */
[----:B------:R-:W-:-:S05]  /*0870*/  VIADD R25, R24, 0xffffffff ;  /* 0xffffffff18197836 */ /* 0x000fca0000000000 */
[----:B------:R-:W-:Y:S01]  /*0880*/  ISETP.GT.U32.AND P0, PT, R25, 0x7feffffe, PT ;  /* 0x7feffffe1900780c */ /* 0x000fe20003f04070 */
[----:B------:R-:W-:-:S05]  /*0890*/  VIADD R25, R31, 0xffffffff ;  /* 0xffffffff1f197836 */ /* 0x000fca0000000000 */
[----:B------:R-:W-:-:S13]  /*08a0*/  ISETP.GT.U32.OR P0, PT, R25, 0x7feffffe, P0 ;  /* 0x7feffffe1900780c */ /* 0x000fda0000704470 */
[----:B------:R-:W-:Y:S05]  /*08b0*/  @P0 BRA `(.L_x_9) ;  /* 0x00000000006c0947 */ /* 0x000fea0003800000 */
[----:B------:R-:W-:-:S04]  /*08c0*/  LOP3.LUT R15, R11, 0x7ff00000, RZ, 0xc0, !PT ;  /* 0x7ff000000b0f7812 */ /* 0x000fc800078ec0ff */
[CC--:B------:R-:W-:Y:S02]  /*08d0*/  VIADDMNMX R14, R8.reuse, -R15.reuse, 0xb9600000, !PT ;  /* 0xb9600000080e7446 */ /* 0x0c0fe4000780090f */
[----:B------:R-:W-:Y:S02]  /*08e0*/  ISETP.GE.U32.AND P0, PT, R8, R15, PT ;  /* 0x0000000f0800720c */ /* 0x000fe40003f06070 */
[----:B------:R-:W-:Y:S02]  /*08f0*/  VIMNMX R14, PT, PT, R14, 0x46a00000, PT ;  /* 0x46a000000e0e7848 */ /* 0x000fe40003fe0100 */
[----:B------:R-:W-:-:S05]  /*0900*/  SEL R9, R9, 0x63400000, !P0 ;  /* 0x6340000009097807 */ /* 0x000fca0004000000 */
[----:B------:R-:W-:Y:S02]  /*0910*/  IMAD.IADD R24, R14, 0x1, -R9 ;  /* 0x000000010e187824 */ /* 0x000fe400078e0a09 */
[----:B------:R-:W-:Y:S02]  /*0920*/  IMAD.MOV.U32 R14, RZ, RZ, RZ ;  /* 0x000000ffff0e7224 */ /* 0x000fe400078e00ff */
[----:B------:R-:W-:-:S06]  /*0930*/  VIADD R15, R24, 0x7fe00000 ;  /* 0x7fe00000180f7836 */ /* 0x000fcc0000000000 */
[----:B------:R-:W-:-:S10]  /*0940*/  DMUL R8, R28, R14 ;  /* 0x0000000e1c087228 */ /* 0x000fd40000000000 */
[----:B------:R-:W-:-:S13]  /*0950*/  FSETP.GTU.AND P0, PT, |R9|, 1.469367938527859385e-39, PT ;  /* 0x001000000900780b */ /* 0x000fda0003f0c200 */
[----:B------:R-:W-:Y:S05]  /*0960*/  @P0 BRA `(.L_x_10) ;  /* 0x0000000000940947 */ /* 0x000fea0003800000 */
[----:B------:R-:W-:Y:S01]  /*0970*/  DFMA R12, R28, -R12, R22 ;  /* 0x8000000c1c0c722b */ /* 0x000fe20000000016 */
[----:B------:R-:W-:-:S09]  /*0980*/  IMAD.MOV.U32 R14, RZ, RZ, RZ ;  /* 0x000000ffff0e7224 */ /* 0x000fd200078e00ff */
[C---:B------:R-:W-:Y:S02]  /*0990*/  FSETP.NEU.AND P0, PT, R13.reuse, RZ, PT ;  /* 0x000000ff0d00720b */ /* 0x040fe40003f0d000 */
[----:B------:R-:W-:-:S04]  /*09a0*/  LOP3.LUT R23, R13, 0x80000000, R11, 0x48, !PT ;  /* 0x800000000d177812 */ /* 0x000fc800078e480b */
[----:B------:R-:W-:-:S07]  /*09b0*/  LOP3.LUT R15, R23, R15, RZ, 0xfc, !PT ;  /* 0x0000000f170f7212 */ /* 0x000fce00078efcff */
[----:B------:R-:W-:Y:S05]  /*09c0*/  @!P0 BRA `(.L_x_10) ;  /* 0x00000000007c8947 */ /* 0x000fea0003800000 */
[----:B------:R-:W-:Y:S01]  /*09d0*/  IMAD.MOV R11, RZ, RZ, -R24 ;  /* 0x000000ffff0b7224 */ /* 0x000fe200078e0a18 */
[----:B------:R-:W-:Y:S01]  /*09e0*/  DMUL.RP R14, R28, R14 ;  /* 0x0000000e1c0e7228 */ /* 0x000fe20000008000 */
[----:B------:R-:W-:-:S06]  /*09f0*/  IMAD.MOV.U32 R10, RZ, RZ, RZ ;  /* 0x000000ffff0a7224 */ /* 0x000fcc00078e00ff */
[----:B------:R-:W-:-:S03]  /*0a00*/  DFMA R10, R8, -R10, R28 ;  /* 0x8000000a080a722b */ /* 0x000fc6000000001c */
[----:B------:R-:W-:-:S03]  /*0a10*/  LOP3.LUT R23, R15, R23, RZ, 0x3c, !PT ;  /* 0x000000170f177212 */ /* 0x000fc600078e3cff */
[----:B------:R-:W-:-:S04]  /*0a20*/  IADD3 R10, PT, PT, -R24, -0x43300000, RZ ;  /* 0xbcd00000180a7810 */ /* 0x000fc80007ffe1ff */
[----:B------:R-:W-:-:S04]  /*0a30*/  FSETP.NEU.AND P0, PT, |R11|, R10, PT ;  /* 0x0000000a0b00720b */ /* 0x000fc80003f0d200 */
[----:B------:R-:W-:Y:S02]  /*0a40*/  FSEL R8, R14, R8, !P0 ;  /* 0x000000080e087208 */ /* 0x000fe40004000000 */
[----:B------:R-:W-:Y:S01]  /*0a50*/  FSEL R9, R23, R9, !P0 ;  /* 0x0000000917097208 */ /* 0x000fe20004000000 */
[----:B------:R-:W-:Y:S06]  /*0a60*/  BRA `(.L_x_10) ;  /* 0x0000000000547947 */ /* 0x000fec0003800000 */
.L_x_9:
[----:B------:R-:W-:-:S14]  /*0a70*/  DSETP.NAN.AND P0, PT, R14, R14, PT ;  /* 0x0000000e0e00722a */ /* 0x000fdc0003f08000 */
[----:B------:R-:W-:Y:S05]  /*0a80*/  @P0 BRA `(.L_x_11) ;  /* 0x0000000000440947 */ /* 0x000fea0003800000 */
[----:B------:R-:W-:-:S14]  /*0a90*/  DSETP.NAN.AND P0, PT, R10, R10, PT ;  /* 0x0000000a0a00722a */ /* 0x000fdc0003f08000 */
[----:B------:R-:W-:Y:S05]  /*0aa0*/  @P0 BRA `(.L_x_12) ;  /* 0x0000000000300947 */ /* 0x000fea0003800000 */
[----:B------:R-:W-:Y:S01]  /*0ab0*/  ISETP.NE.AND P0, PT, R24, R31, PT ;  /* 0x0000001f1800720c */ /* 0x000fe20003f05270 */
[----:B------:R-:W-:Y:S02]  /*0ac0*/  IMAD.MOV.U32 R8, RZ, RZ, 0x0 ;  /* 0x00000000ff087424 */ /* 0x000fe400078e00ff */
[----:B------:R-:W-:-:S10]  /*0ad0*/  IMAD.MOV.U32 R9, RZ, RZ, -0x80000 ;  /* 0xfff80000ff097424 */ /* 0x000fd400078e00ff */
[----:B------:R-:W-:Y:S05]  /*0ae0*/  @!P0 BRA `(.L_x_10) ;  /* 0x0000000000348947 */ /* 0x000fea0003800000 */
[----:B------:R-:W-:Y:S02]  /*0af0*/  ISETP.NE.AND P0, PT, R24, 0x7ff00000, PT ;  /* 0x7ff000001800780c */ /* 0x000fe40003f05270 */
[----:B------:R-:W-:Y:S02]  /*0b00*/  LOP3.LUT R9, R15, 0x80000000, R11, 0x48, !PT ;  /* 0x800000000f097812 */ /* 0x000fe400078e480b */
[----:B------:R-:W-:-:S13]  /*0b10*/  ISETP.EQ.OR P0, PT, R31, RZ, !P0 ;  /* 0x000000ff1f00720c */ /* 0x000fda0004702670 */
[----:B------:R-:W-:Y:S01]  /*0b20*/  @P0 LOP3.LUT R10, R9, 0x7ff00000, RZ, 0xfc, !PT ;  /* 0x7ff00000090a0812 */ /* 0x000fe200078efcff */
[----:B------:R-:W-:Y:S02]  /*0b30*/  @!P0 IMAD.MOV.U32 R8, RZ, RZ, RZ ;  /* 0x000000ffff088224 */ /* 0x000fe400078e00ff */
[----:B------:R-:W-:Y:S02]  /*0b40*/  @P0 IMAD.MOV.U32 R8, RZ, RZ, RZ ;  /* 0x000000ffff080224 */ /* 0x000fe400078e00ff */
[----:B------:R-:W-:Y:S01]  /*0b50*/  @P0 IMAD.MOV.U32 R9, RZ, RZ, R10 ;  /* 0x000000ffff090224 */ /* 0x000fe200078e000a */
[----:B------:R-:W-:Y:S06]  /*0b60*/  BRA `(.L_x_10) ;  /* 0x0000000000147947 */ /* 0x000fec0003800000 */
.L_x_12:
[----:B------:R-:W-:Y:S01]  /*0b70*/  LOP3.LUT R9, R11, 0x80000, RZ, 0xfc, !PT ;  /* 0x000800000b097812 */ /* 0x000fe200078efcff */
[----:B------:R-:W-:Y:S01]  /*0b80*/  IMAD.MOV.U32 R8, RZ, RZ, R10 ;  /* 0x000000ffff087224 */ /* 0x000fe200078e000a */
[----:B------:R-:W-:Y:S06]  /*0b90*/  BRA `(.L_x_10) ;  /* 0x0000000000087947 */ /* 0x000fec0003800000 */
.L_x_11:
[----:B------:R-:W-:Y:S01]  /*0ba0*/  LOP3.LUT R9, R15, 0x80000, RZ, 0xfc, !PT ;  /* 0x000800000f097812 */ /* 0x000fe200078efcff */
[----:B------:R-:W-:-:S07]  /*0bb0*/  IMAD.MOV.U32 R8, RZ, RZ, R14 ;  /* 0x000000ffff087224 */ /* 0x000fce00078e000e */
.L_x_10:
[----:B------:R-:W-:Y:S05]  /*0bc0*/  BSYNC.RECONVERGENT B2 ;  /* 0x0000000000027941 */ /* 0x000fea0003800200 */
.L_x_8:
[----:B------:R-:W-:Y:S02]  /*0bd0*/  IMAD.MOV.U32 R10, RZ, RZ, R8 ;  /* 0x000000ffff0a7224 */ /* 0x000fe400078e0008 */
[----:B------:R-:W-:Y:S02]  /*0be0*/  IMAD.MOV.U32 R11, RZ, RZ, R9 ;  /* 0x000000ffff0b7224 */ /* 0x000fe400078e0009 */
[----:B------:R-:W-:Y:S02]  /*0bf0*/  IMAD.MOV.U32 R8, RZ, RZ, R0 ;  /* 0x000000ffff087224 */ /* 0x000fe400078e0000 */
[----:B------:R-:W-:-:S04]  /*0c00*/  IMAD.MOV.U32 R9, RZ, RZ, 0x0 ;  /* 0x00000000ff097424 */ /* 0x000fc800078e00ff */
[----:B------:R-:W-:Y:S05]  /*0c10*/  RET.REL.NODEC R8 `(_Z20write_to_framebufferPPiii) ;  /* 0xfffffff008f87950 */ /* 0x000fea0003c3ffff */
.L_x_13:
[----:B------:R-:W-:-:S00]  /*0c20*/  BRA `(.L_x_13) ;  /* 0xfffffffc00fc7947 */ /* 0x000fc0000383ffff */
[----:B------:R-:W-:-:S00]  /*0c30*/  NOP ;  /* 0x0000000000007918 */ /* 0x000fc00000000000 */
        /* <DEDUP_REMOVED lines=12> */
.L_x_14:


//--------------------- .nv.shared.reserved.0     --------------------------
	.section	.nv.shared.reserved.0,"aw",@nobits
	.weak		__nv_reservedSMEM_offset_0_alias
	.size		__nv_reservedSMEM_offset_0_alias, 0, 64
	.other		__nv_reservedSMEM_offset_0_alias,@"STO_CUDA_RESERVED_SHARED STV_DEFAULT"
__nv_reservedSMEM_offset_0_alias:
	.zero		0
	.zero		64


//--------------------- .nv.constant0._Z20write_to_framebufferPPiii --------------------------
	.section	.nv.constant0._Z20write_to_framebufferPPiii,"a",@progbits
	.sectionflags	@""
	.align	4
.nv.constant0._Z20write_to_framebufferPPiii:
	.zero		912


//--------------------- SYMBOLS --------------------------

	.type		.nv.reservedSmem.offset0,@object
	.size		.nv.reservedSmem.offset0,0x4
